//
// Generated by NVIDIA NVVM Compiler
//
// Compiler Build ID: CL-36424714
// Cuda compilation tools, release 13.0, V13.0.88
// Based on NVVM 20.0.0
//

.version 9.0
.target sm_100
.address_size 64

	// .globl	_Z16fourierTransformv

.visible .entry _Z16fourierTransformv()
{


	ret;

}


// ===== COMPILED SASS (sm_100) =====

	.target	sm_100

	.elftype	@"ET_EXEC"


//--------------------- .note.nv.tkinfo           --------------------------
	.section	.note.nv.tkinfo,"",@"SHT_NOTE"
	.sectionflags	@"SHF_NOTE_NV_TKINFO"
	.tkinfo
        /*0018*/ 	.word	0x00000002
        /*0030*/ 	.string	""
        /*0030*/ 	.string	"ptxas"
        /*0030*/ 	.string	"Cuda compilation tools, release 13.0, V13.0.88"
        /*0030*/ 	.string	"Build cuda_13.0.r13.0/compiler.36424714_0"
        /*0030*/ 	.string	"-arch sm_100 -m 64 "



//--------------------- .note.nv.cuinfo           --------------------------
	.section	.note.nv.cuinfo,"",@"SHT_NOTE"
	.sectionflags	@"SHF_NOTE_NV_CUINFO"
        /*0018*/ 	.short	0x0002
        /*001a*/ 	.short	0x0064
        /*001c*/ 	.short	0x0082
	.zero		2


//--------------------- .nv.info                  --------------------------
	.section	.nv.info,"",@"SHT_CUDA_INFO"
	.align	4


	//----- nvinfo : EIATTR_REGCOUNT
	.align		4
        /*0000*/ 	.byte	0x04, 0x2f
        /*0002*/ 	.short	(.L_1 - .L_0)
	.align		4
.L_0:
        /*0004*/ 	.word	index@(_Z16fourierTransformv)
        /*0008*/ 	.word	0x00000004


	//----- nvinfo : EIATTR_FRAME_SIZE
	.align		4
.L_1:
        /*000c*/ 	.byte	0x04, 0x11
        /*000e*/ 	.short	(.L_3 - .L_2)
	.align		4
.L_2:
        /*0010*/ 	.word	index@(_Z16fourierTransformv)
        /*0014*/ 	.word	0x00000000


	//----- nvinfo : EIATTR_MIN_STACK_SIZE
	.align		4
.L_3:
        /*0018*/ 	.byte	0x04, 0x12
        /*001a*/ 	.short	(.L_5 - .L_4)
	.align		4
.L_4:
        /*001c*/ 	.word	index@(_Z16fourierTransformv)
        /*0020*/ 	.word	0x00000000
.L_5:


//--------------------- .nv.compat                --------------------------
	.section	.nv.compat,"",@"SHT_CUDA_COMPAT_INFO"
	.align	4
        /*0000*/ 	.byte	0x02, 0x09, 0x00, 0x00, 0x02, 0x02, 0x01, 0x00, 0x02, 0x05, 0x05, 0x00, 0x03, 0x07, 0x01, 0x01
        /*0010*/ 	.byte	0x02, 0x03, 0x00, 0x00, 0x02, 0x06, 0x01, 0x00, 0x04, 0x0b, 0x08, 0x00, 0x09, 0x00, 0x00, 0x00
        /*0020*/ 	.byte	0x00, 0x00, 0x00, 0x00


//--------------------- .nv.info._Z16fourierTransformv --------------------------
	.section	.nv.info._Z16fourierTransformv,"",@"SHT_CUDA_INFO"
	.sectionflags	@""
	.align	4


	//----- nvinfo : EIATTR_CUDA_API_VERSION
	.align		4
        /*0000*/ 	.byte	0x04, 0x37
        /*0002*/ 	.short	(.L_7 - .L_6)
.L_6:
        /*0004*/ 	.word	0x00000082


	//----- nvinfo : EIATTR_SPARSE_MMA_MASK
	.align		4
.L_7:
        /*0008*/ 	.byte	0x03, 0x50
        /*000a*/ 	.short	0x0000


	//----- nvinfo : EIATTR_MAXREG_COUNT
	.align		4
        /*000c*/ 	.byte	0x03, 0x1b
        /*000e*/ 	.short	0x00ff


	//----- nvinfo : EIATTR_MERCURY_ISA_VERSION
	.align		4
        /*0010*/ 	.byte	0x03, 0x5f
        /*0012*/ 	.short	0x0101


	//----- nvinfo : EIATTR_VRC_CTA_INIT_COUNT
	.align		4
        /*0014*/ 	.byte	0x02, 0x4a
	.zero		1
	.zero		1


	//----- nvinfo : EIATTR_EXIT_INSTR_OFFSETS
	.align		4
        /*0018*/ 	.byte	0x04, 0x1c
        /*001a*/ 	.short	(.L_9 - .L_8)


	//   ....[0]....
.L_8:
        /*001c*/ 	.word	0x00000010


	//----- nvinfo : EIATTR_SW_WAR
	.align		4
.L_9:
        /*0020*/ 	.byte	0x04, 0x36
        /*0022*/ 	.short	(.L_11 - .L_10)
.L_10:
        /*0024*/ 	.word	0x00000008
.L_11:


//--------------------- .nv.callgraph             --------------------------
	.section	.nv.callgraph,"",@"SHT_CUDA_CALLGRAPH"
	.align	4
	.sectionentsize	8
	.align		4
        /*0000*/ 	.word	0x00000000
	.align		4
        /*0004*/ 	.word	0xffffffff
	.align		4
        /*0008*/ 	.word	0x00000000
	.align		4
        /*000c*/ 	.word	0xfffffffe
	.align		4
        /*0010*/ 	.word	0x00000000
	.align		4
        /*0014*/ 	.word	0xfffffffd
	.align		4
        /*0018*/ 	.word	0x00000000
	.align		4
        /*001c*/ 	.word	0xfffffffc


//--------------------- .text._Z16fourierTransformv --------------------------
	.section	.text._Z16fourierTransformv,"ax",@progbits
	.align	128
        .global         _Z16fourierTransformv
        .type           _Z16fourierTransformv,@function
        .size           _Z16fourierTransformv,(.L_x_1 - _Z16fourierTransformv)
        .other          _Z16fourierTransformv,@"STO_CUDA_ENTRY STV_DEFAULT"
_Z16fourierTransformv:
.text._Z16fourierTransformv:
[----:B------:R-:W-:Y:S01]  /*0000*/  LDC R1, c[0x0][0x37c] ;  /* 0x0000df00ff017b82 */ /* 0x000fe20000000800 */
[----:B------:R-:W-:Y:S05]  /*0010*/  EXIT ;  /* 0x000000000000794d */ /* 0x000fea0003800000 */
.L_x_0:
[----:B------:R-:W-:-:S00]  /*0020*/  BRA `(.L_x_0) ;  /* 0xfffffffc00fc7947 */ /* 0x000fc0000383ffff */
[----:B------:R-:W-:-:S00]  /*0030*/  NOP ;  /* 0x0000000000007918 */ /* 0x000fc00000000000 */
        /* <DEDUP_REMOVED lines=12> */
.L_x_1:


//--------------------- .nv.shared.reserved.0     --------------------------
	.section	.nv.shared.reserved.0,"aw",@nobits
	.weak		__nv_reservedSMEM_offset_0_alias
	.size		__nv_reservedSMEM_offset_0_alias, 0, 64
	.other		__nv_reservedSMEM_offset_0_alias,@"STO_CUDA_RESERVED_SHARED STV_DEFAULT"
__nv_reservedSMEM_offset_0_alias:
	.zero		0
	.zero		64


//--------------------- .nv.constant0._Z16fourierTransformv --------------------------
	.section	.nv.constant0._Z16fourierTransformv,"a",@progbits
	.sectionflags	@""
	.align	4
.nv.constant0._Z16fourierTransformv:
	.zero		896


//--------------------- SYMBOLS --------------------------

	.type		.nv.reservedSmem.offset0,@object
	.size		.nv.reservedSmem.offset0,0x4
